//
// Generated by NVIDIA NVVM Compiler
//
// Compiler Build ID: CL-36424714
// Cuda compilation tools, release 13.0, V13.0.88
// Based on NVVM 20.0.0
//

.version 9.0
.target sm_100
.address_size 64

	// .globl	_ZN2br4cuda12cudacvtfloat6kernelEPKhPfii

.visible .entry _ZN2br4cuda12cudacvtfloat6kernelEPKhPfii(
	.param .u64 .ptr .align 1 _ZN2br4cuda12cudacvtfloat6kernelEPKhPfii_param_0,
	.param .u64 .ptr .align 1 _ZN2br4cuda12cudacvtfloat6kernelEPKhPfii_param_1,
	.param .u32 _ZN2br4cuda12cudacvtfloat6kernelEPKhPfii_param_2,
	.param .u32 _ZN2br4cuda12cudacvtfloat6kernelEPKhPfii_param_3
)
{
	.reg .pred 	%p<4>;
	.reg .b16 	%rs<2>;
	.reg .b32 	%r<12>;
	.reg .b32 	%f<2>;
	.reg .b64 	%rd<9>;

	ld.param.u64 	%rd1, [_ZN2br4cuda12cudacvtfloat6kernelEPKhPfii_param_0];
	ld.param.u64 	%rd2, [_ZN2br4cuda12cudacvtfloat6kernelEPKhPfii_param_1];
	ld.param.u32 	%r4, [_ZN2br4cuda12cudacvtfloat6kernelEPKhPfii_param_2];
	ld.param.u32 	%r3, [_ZN2br4cuda12cudacvtfloat6kernelEPKhPfii_param_3];
	mov.u32 	%r5, %ctaid.y;
	mov.u32 	%r6, %ntid.y;
	mov.u32 	%r7, %tid.y;
	mad.lo.s32 	%r1, %r5, %r6, %r7;
	mov.u32 	%r8, %ctaid.x;
	mov.u32 	%r9, %ntid.x;
	mov.u32 	%r10, %tid.x;
	mad.lo.s32 	%r2, %r8, %r9, %r10;
	setp.ge.s32 	%p1, %r1, %r4;
	setp.ge.s32 	%p2, %r2, %r3;
	or.pred  	%p3, %p1, %p2;
	@%p3 bra 	$L__BB0_2;
	cvta.to.global.u64 	%rd3, %rd1;
	cvta.to.global.u64 	%rd4, %rd2;
	mad.lo.s32 	%r11, %r3, %r1, %r2;
	cvt.s64.s32 	%rd5, %r11;
	add.s64 	%rd6, %rd3, %rd5;
	ld.global.u8 	%rs1, [%rd6];
	cvt.rn.f32.u16 	%f1, %rs1;
	mul.wide.s32 	%rd7, %r11, 4;
	add.s64 	%rd8, %rd4, %rd7;
	st.global.f32 	[%rd8], %f1;
$L__BB0_2:
	ret;

}


// ===== COMPILED SASS (sm_100) =====

	.target	sm_100

	.elftype	@"ET_EXEC"


//--------------------- .note.nv.tkinfo           --------------------------
	.section	.note.nv.tkinfo,"",@"SHT_NOTE"
	.sectionflags	@"SHF_NOTE_NV_TKINFO"
	.tkinfo
        /*0018*/ 	.word	0x00000002
        /*0030*/ 	.string	""
        /*0030*/ 	.string	"ptxas"
        /*0030*/ 	.string	"Cuda compilation tools, release 13.0, V13.0.88"
        /*0030*/ 	.string	"Build cuda_13.0.r13.0/compiler.36424714_0"
        /*0030*/ 	.string	"-arch sm_100 -m 64 "



//--------------------- .note.nv.cuinfo           --------------------------
	.section	.note.nv.cuinfo,"",@"SHT_NOTE"
	.sectionflags	@"SHF_NOTE_NV_CUINFO"
        /*0018*/ 	.short	0x0002
        /*001a*/ 	.short	0x0064
        /*001c*/ 	.short	0x0082
	.zero		2


//--------------------- .nv.info                  --------------------------
	.section	.nv.info,"",@"SHT_CUDA_INFO"
	.align	4


	//----- nvinfo : EIATTR_REGCOUNT
	.align		4
        /*0000*/ 	.byte	0x04, 0x2f
        /*0002*/ 	.short	(.L_1 - .L_0)
	.align		4
.L_0:
        /*0004*/ 	.word	index@(_ZN2br4cuda12cudacvtfloat6kernelEPKhPfii)
        /*0008*/ 	.word	0x0000000a


	//----- nvinfo : EIATTR_FRAME_SIZE
	.align		4
.L_1:
        /*000c*/ 	.byte	0x04, 0x11
        /*000e*/ 	.short	(.L_3 - .L_2)
	.align		4
.L_2:
        /*0010*/ 	.word	index@(_ZN2br4cuda12cudacvtfloat6kernelEPKhPfii)
        /*0014*/ 	.word	0x00000000


	//----- nvinfo : EIATTR_MIN_STACK_SIZE
	.align		4
.L_3:
        /*0018*/ 	.byte	0x04, 0x12
        /*001a*/ 	.short	(.L_5 - .L_4)
	.align		4
.L_4:
        /*001c*/ 	.word	index@(_ZN2br4cuda12cudacvtfloat6kernelEPKhPfii)
        /*0020*/ 	.word	0x00000000
.L_5:


//--------------------- .nv.compat                --------------------------
	.section	.nv.compat,"",@"SHT_CUDA_COMPAT_INFO"
	.align	4
        /*0000*/ 	.byte	0x02, 0x09, 0x00, 0x00, 0x02, 0x02, 0x01, 0x00, 0x02, 0x05, 0x05, 0x00, 0x03, 0x07, 0x01, 0x01
        /*0010*/ 	.byte	0x02, 0x03, 0x00, 0x00, 0x02, 0x06, 0x01, 0x00, 0x04, 0x0b, 0x08, 0x00, 0x09, 0x00, 0x00, 0x00
        /*0020*/ 	.byte	0x00, 0x00, 0x00, 0x00


//--------------------- .nv.info._ZN2br4cuda12cudacvtfloat6kernelEPKhPfii --------------------------
	.section	.nv.info._ZN2br4cuda12cudacvtfloat6kernelEPKhPfii,"",@"SHT_CUDA_INFO"
	.sectionflags	@""
	.align	4


	//----- nvinfo : EIATTR_CUDA_API_VERSION
	.align		4
        /*0000*/ 	.byte	0x04, 0x37
        /*0002*/ 	.short	(.L_7 - .L_6)
.L_6:
        /*0004*/ 	.word	0x00000082


	//----- nvinfo : EIATTR_KPARAM_INFO
	.align		4
.L_7:
        /*0008*/ 	.byte	0x04, 0x17
        /*000a*/ 	.short	(.L_9 - .L_8)
.L_8:
        /*000c*/ 	.word	0x00000000
        /*0010*/ 	.short	0x0003
        /*0012*/ 	.short	0x0014
        /*0014*/ 	.byte	0x00, 0xf0, 0x11, 0x00


	//----- nvinfo : EIATTR_KPARAM_INFO
	.align		4
.L_9:
        /*0018*/ 	.byte	0x04, 0x17
        /*001a*/ 	.short	(.L_11 - .L_10)
.L_10:
        /*001c*/ 	.word	0x00000000
        /*0020*/ 	.short	0x0002
        /*0022*/ 	.short	0x0010
        /*0024*/ 	.byte	0x00, 0xf0, 0x11, 0x00


	//----- nvinfo : EIATTR_KPARAM_INFO
	.align		4
.L_11:
        /*0028*/ 	.byte	0x04, 0x17
        /*002a*/ 	.short	(.L_13 - .L_12)
.L_12:
        /*002c*/ 	.word	0x00000000
        /*0030*/ 	.short	0x0001
        /*0032*/ 	.short	0x0008
        /*0034*/ 	.byte	0x00, 0xf5, 0x21, 0x00


	//----- nvinfo : EIATTR_KPARAM_INFO
	.align		4
.L_13:
        /*0038*/ 	.byte	0x04, 0x17
        /*003a*/ 	.short	(.L_15 - .L_14)
.L_14:
        /*003c*/ 	.word	0x00000000
        /*0040*/ 	.short	0x0000
        /*0042*/ 	.short	0x0000
        /*0044*/ 	.byte	0x00, 0xf5, 0x21, 0x00


	//----- nvinfo : EIATTR_SPARSE_MMA_MASK
	.align		4
.L_15:
        /*0048*/ 	.byte	0x03, 0x50
        /*004a*/ 	.short	0x0000


	//----- nvinfo : EIATTR_MAXREG_COUNT
	.align		4
        /*004c*/ 	.byte	0x03, 0x1b
        /*004e*/ 	.short	0x00ff


	//----- nvinfo : EIATTR_MERCURY_ISA_VERSION
	.align		4
        /*0050*/ 	.byte	0x03, 0x5f
        /*0052*/ 	.short	0x0101


	//----- nvinfo : EIATTR_VRC_CTA_INIT_COUNT
	.align		4
        /*0054*/ 	.byte	0x02, 0x4a
	.zero		1
	.zero		1


	//----- nvinfo : EIATTR_EXIT_INSTR_OFFSETS
	.align		4
        /*0058*/ 	.byte	0x04, 0x1c
        /*005a*/ 	.short	(.L_17 - .L_16)


	//   ....[0]....
.L_16:
        /*005c*/ 	.word	0x000000c0


	//   ....[1]....
        /*0060*/ 	.word	0x00000170


	//----- nvinfo : EIATTR_CBANK_PARAM_SIZE
	.align		4
.L_17:
        /*0064*/ 	.byte	0x03, 0x19
        /*0066*/ 	.short	0x0018


	//----- nvinfo : EIATTR_PARAM_CBANK
	.align		4
        /*0068*/ 	.byte	0x04, 0x0a
        /*006a*/ 	.short	(.L_19 - .L_18)
	.align		4
.L_18:
        /*006c*/ 	.word	index@(.nv.constant0._ZN2br4cuda12cudacvtfloat6kernelEPKhPfii)
        /*0070*/ 	.short	0x0380
        /*0072*/ 	.short	0x0018


	//----- nvinfo : EIATTR_SW_WAR
	.align		4
.L_19:
        /*0074*/ 	.byte	0x04, 0x36
        /*0076*/ 	.short	(.L_21 - .L_20)
.L_20:
        /*0078*/ 	.word	0x00000008
.L_21:


//--------------------- .nv.callgraph             --------------------------
	.section	.nv.callgraph,"",@"SHT_CUDA_CALLGRAPH"
	.align	4
	.sectionentsize	8
	.align		4
        /*0000*/ 	.word	0x00000000
	.align		4
        /*0004*/ 	.word	0xffffffff
	.align		4
        /*0008*/ 	.word	0x00000000
	.align		4
        /*000c*/ 	.word	0xfffffffe
	.align		4
        /*0010*/ 	.word	0x00000000
	.align		4
        /*0014*/ 	.word	0xfffffffd
	.align		4
        /*0018*/ 	.word	0x00000000
	.align		4
        /*001c*/ 	.word	0xfffffffc


//--------------------- .text._ZN2br4cuda12cudacvtfloat6kernelEPKhPfii --------------------------
	.section	.text._ZN2br4cuda12cudacvtfloat6kernelEPKhPfii,"ax",@progbits
	.align	128
        .global         _ZN2br4cuda12cudacvtfloat6kernelEPKhPfii
        .type           _ZN2br4cuda12cudacvtfloat6kernelEPKhPfii,@function
        .size           _ZN2br4cuda12cudacvtfloat6kernelEPKhPfii,(.L_x_1 - _ZN2br4cuda12cudacvtfloat6kernelEPKhPfii)
        .other          _ZN2br4cuda12cudacvtfloat6kernelEPKhPfii,@"STO_CUDA_ENTRY STV_DEFAULT"
_ZN2br4cuda12cudacvtfloat6kernelEPKhPfii:
.text._ZN2br4cuda12cudacvtfloat6kernelEPKhPfii:
[----:B------:R-:W-:Y:S01]  /*0000*/  LDC R1, c[0x0][0x37c] ;  /* 0x0000df00ff017b82 */ /* 0x000fe20000000800 */
[----:B------:R-:W0:Y:S07]  /*0010*/  S2R R2, SR_TID.X ;  /* 0x0000000000027919 */ /* 0x000e2e0000002100 */
[----:B------:R-:W1:Y:S01]  /*0020*/  LDC R0, c[0x0][0x364] ;  /* 0x0000d900ff007b82 */ /* 0x000e620000000800 */
[----:B------:R-:W2:Y:S01]  /*0030*/  LDCU.64 UR6, c[0x0][0x390] ;  /* 0x00007200ff0677ac */ /* 0x000ea20008000a00 */
[----:B------:R-:W1:Y:S06]  /*0040*/  S2R R5, SR_TID.Y ;  /* 0x0000000000057919 */ /* 0x000e6c0000002200 */
[----:B------:R-:W0:Y:S08]  /*0050*/  S2UR UR5, SR_CTAID.X ;  /* 0x00000000000579c3 */ /* 0x000e300000002500 */
[----:B------:R-:W0:Y:S08]  /*0060*/  LDC R3, c[0x0][0x360] ;  /* 0x0000d800ff037b82 */ /* 0x000e300000000800 */
[----:B------:R-:W1:Y:S01]  /*0070*/  S2UR UR4, SR_CTAID.Y ;  /* 0x00000000000479c3 */ /* 0x000e620000002600 */
[----:B0-----:R-:W-:-:S05]  /*0080*/  IMAD R3, R3, UR5, R2 ;  /* 0x0000000503037c24 */ /* 0x001fca000f8e0202 */
[----:B--2---:R-:W-:Y:S01]  /*0090*/  ISETP.GE.AND P0, PT, R3, UR7, PT ;  /* 0x0000000703007c0c */ /* 0x004fe2000bf06270 */
[----:B-1----:R-:W-:-:S05]  /*00a0*/  IMAD R0, R0, UR4, R5 ;  /* 0x0000000400007c24 */ /* 0x002fca000f8e0205 */
[----:B------:R-:W-:-:S13]  /*00b0*/  ISETP.GE.OR P0, PT, R0, UR6, P0 ;  /* 0x0000000600007c0c */ /* 0x000fda0008706670 */
[----:B------:R-:W-:Y:S05]  /*00c0*/  @P0 EXIT ;  /* 0x000000000000094d */ /* 0x000fea0003800000 */
[----:B------:R-:W0:Y:S01]  /*00d0*/  LDCU.64 UR8, c[0x0][0x380] ;  /* 0x00007000ff0877ac */ /* 0x000e220008000a00 */
[----:B------:R-:W-:Y:S02]  /*00e0*/  IMAD R7, R0, UR7, R3 ;  /* 0x0000000700077c24 */ /* 0x000fe4000f8e0203 */
[----:B------:R-:W1:Y:S01]  /*00f0*/  LDC.64 R2, c[0x0][0x388] ;  /* 0x0000e200ff027b82 */ /* 0x000e620000000a00 */
[----:B------:R-:W2:Y:S02]  /*0100*/  LDCU.64 UR4, c[0x0][0x358] ;  /* 0x00006b00ff0477ac */ /* 0x000ea40008000a00 */
[----:B0-----:R-:W-:-:S04]  /*0110*/  IADD3 R4, P0, PT, R7, UR8, RZ ;  /* 0x0000000807047c10 */ /* 0x001fc8000ff1e0ff */
[----:B------:R-:W-:-:S05]  /*0120*/  LEA.HI.X.SX32 R5, R7, UR9, 0x1, P0 ;  /* 0x0000000907057c11 */ /* 0x000fca00080f0eff */
[----:B--2---:R-:W2:Y:S01]  /*0130*/  LDG.E.U8 R4, desc[UR4][R4.64] ;  /* 0x0000000404047981 */ /* 0x004ea2000c1e1100 */
[----:B-1----:R-:W-:Y:S01]  /*0140*/  IMAD.WIDE R2, R7, 0x4, R2 ;  /* 0x0000000407027825 */ /* 0x002fe200078e0202 */
[----:B--2---:R-:W-:-:S05]  /*0150*/  I2FP.F32.U32 R7, R4 ;  /* 0x0000000400077245 */ /* 0x004fca0000201000 */
[----:B------:R-:W-:Y:S01]  /*0160*/  STG.E desc[UR4][R2.64], R7 ;  /* 0x0000000702007986 */ /* 0x000fe2000c101904 */
[----:B------:R-:W-:Y:S05]  /*0170*/  EXIT ;  /* 0x000000000000794d */ /* 0x000fea0003800000 */
.L_x_0:
[----:B------:R-:W-:-:S00]  /*0180*/  BRA `(.L_x_0) ;  /* 0xfffffffc00fc7947 */ /* 0x000fc0000383ffff */
[----:B------:R-:W-:-:S00]  /*0190*/  NOP ;  /* 0x0000000000007918 */ /* 0x000fc00000000000 */
        /* <DEDUP_REMOVED lines=14> */
.L_x_1:


//--------------------- .nv.shared.reserved.0     --------------------------
	.section	.nv.shared.reserved.0,"aw",@nobits
	.weak		__nv_reservedSMEM_offset_0_alias
	.size		__nv_reservedSMEM_offset_0_alias, 0, 64
	.other		__nv_reservedSMEM_offset_0_alias,@"STO_CUDA_RESERVED_SHARED STV_DEFAULT"
__nv_reservedSMEM_offset_0_alias:
	.zero		0
	.zero		64


//--------------------- .nv.constant0._ZN2br4cuda12cudacvtfloat6kernelEPKhPfii --------------------------
	.section	.nv.constant0._ZN2br4cuda12cudacvtfloat6kernelEPKhPfii,"a",@progbits
	.sectionflags	@""
	.align	4
.nv.constant0._ZN2br4cuda12cudacvtfloat6kernelEPKhPfii:
	.zero		920


//--------------------- SYMBOLS --------------------------

	.type		.nv.reservedSmem.offset0,@object
	.size		.nv.reservedSmem.offset0,0x4
